	.headerflags	@"EF_CUDA_TEXMODE_UNIFIED EF_CUDA_64BIT_ADDRESS EF_CUDA_ACCELERATORS EF_CUDA_SM90 EF_CUDA_VIRTUAL_SM(EF_CUDA_SM90)"
	.elftype	@"ET_EXEC"


//--------------------- .nv.info                  --------------------------
	.section	.nv.info,"",@"SHT_CUDA_INFO"
	.align	4


	//----- nvinfo : EIATTR_REGCOUNT
	.align		4
        /*0000*/ 	.byte	0x04, 0x2f
        /*0002*/ 	.short	(.L_1 - .L_0)
	.align		4
.L_0:
        /*0004*/ 	.word	index@(triton_poi_fused__adaptive_avg_pool2d_36)
        /*0008*/ 	.word	0x00000028


	//----- nvinfo : EIATTR_MIN_STACK_SIZE
	.align		4
.L_1:
        /*000c*/ 	.byte	0x04, 0x12
        /*000e*/ 	.short	(.L_3 - .L_2)
	.align		4
.L_2:
        /*0010*/ 	.word	index@(triton_poi_fused__adaptive_avg_pool2d_36)
        /*0014*/ 	.word	0x00000000


	//----- nvinfo : EIATTR_FRAME_SIZE
	.align		4
.L_3:
        /*0018*/ 	.byte	0x04, 0x11
        /*001a*/ 	.short	(.L_5 - .L_4)
	.align		4
.L_4:
        /*001c*/ 	.word	index@(triton_poi_fused__adaptive_avg_pool2d_36)
        /*0020*/ 	.word	0x00000000


	//----- nvinfo : EIATTR_MIN_STACK_SIZE
	.align		4
.L_5:
        /*0024*/ 	.byte	0x04, 0x12
        /*0026*/ 	.short	(.L_7 - .L_6)
	.align		4
.L_6:
        /*0028*/ 	.word	index@(triton_poi_fused__adaptive_avg_pool2d_36)
        /*002c*/ 	.word	0x00000000
.L_7:


//--------------------- .nv.info.triton_poi_fused__adaptive_avg_pool2d_36 --------------------------
	.section	.nv.info.triton_poi_fused__adaptive_avg_pool2d_36,"",@"SHT_CUDA_INFO"
	.sectionflags	@""
	.align	4


	//----- nvinfo : EIATTR_CUDA_API_VERSION
	.align		4
        /*0000*/ 	.byte	0x04, 0x37
        /*0002*/ 	.short	(.L_9 - .L_8)
.L_8:
        /*0004*/ 	.word	0x0000007c


	//----- nvinfo : EIATTR_KPARAM_INFO
	.align		4
.L_9:
        /*0008*/ 	.byte	0x04, 0x17
        /*000a*/ 	.short	(.L_11 - .L_10)
.L_10:
        /*000c*/ 	.word	0x00000000
        /*0010*/ 	.short	0x0002
        /*0012*/ 	.short	0x0010
        /*0014*/ 	.byte	0x00, 0xf0, 0x11, 0x00


	//----- nvinfo : EIATTR_KPARAM_INFO
	.align		4
.L_11:
        /*0018*/ 	.byte	0x04, 0x17
        /*001a*/ 	.short	(.L_13 - .L_12)
.L_12:
        /*001c*/ 	.word	0x00000000
        /*0020*/ 	.short	0x0001
        /*0022*/ 	.short	0x0008
        /*0024*/ 	.byte	0x00, 0xf4, 0x21, 0x00


	//----- nvinfo : EIATTR_KPARAM_INFO
	.align		4
.L_13:
        /*0028*/ 	.byte	0x04, 0x17
        /*002a*/ 	.short	(.L_15 - .L_14)
.L_14:
        /*002c*/ 	.word	0x00000000
        /*0030*/ 	.short	0x0000
        /*0032*/ 	.short	0x0000
        /*0034*/ 	.byte	0x00, 0xf4, 0x21, 0x00


	//----- nvinfo : EIATTR_SPARSE_MMA_MASK
	.align		4
.L_15:
        /*0038*/ 	.byte	0x03, 0x50
        /*003a*/ 	.short	0x0000


	//----- nvinfo : EIATTR_MAXREG_COUNT
	.align		4
        /*003c*/ 	.byte	0x03, 0x1b
        /*003e*/ 	.short	0x00ff


	//----- nvinfo : EIATTR_EXIT_INSTR_OFFSETS
	.align		4
        /*0040*/ 	.byte	0x04, 0x1c
        /*0042*/ 	.short	(.L_17 - .L_16)


	//   ....[0]....
.L_16:
        /*0044*/ 	.word	0x00001120


	//   ....[1]....
        /*0048*/ 	.word	0x00001140


	//----- nvinfo : EIATTR_REQNTID
	.align		4
.L_17:
        /*004c*/ 	.byte	0x04, 0x10
        /*004e*/ 	.short	(.L_19 - .L_18)
.L_18:
        /*0050*/ 	.word	0x00000080
        /*0054*/ 	.word	0x00000001
        /*0058*/ 	.word	0x00000001


	//----- nvinfo : EIATTR_CBANK_PARAM_SIZE
	.align		4
.L_19:
        /*005c*/ 	.byte	0x03, 0x19
        /*005e*/ 	.short	0x0014


	//----- nvinfo : EIATTR_PARAM_CBANK
	.align		4
        /*0060*/ 	.byte	0x04, 0x0a
        /*0062*/ 	.short	(.L_21 - .L_20)
	.align		4
.L_20:
        /*0064*/ 	.word	index@(.nv.constant0.triton_poi_fused__adaptive_avg_pool2d_36)
        /*0068*/ 	.short	0x0210
        /*006a*/ 	.short	0x0014


	//----- nvinfo : EIATTR_SW_WAR
	.align		4
.L_21:
        /*006c*/ 	.byte	0x04, 0x36
        /*006e*/ 	.short	(.L_23 - .L_22)
.L_22:
        /*0070*/ 	.word	0x00000008
.L_23:


//--------------------- .nv.callgraph             --------------------------
	.section	.nv.callgraph,"",@"SHT_CUDA_CALLGRAPH"
	.align	4
	.sectionentsize	8
	.align		4
        /*0000*/ 	.word	0x00000000
	.align		4
        /*0004*/ 	.word	0xffffffff
	.align		4
        /*0008*/ 	.word	0x00000000
	.align		4
        /*000c*/ 	.word	0xfffffffe
	.align		4
        /*0010*/ 	.word	0x00000000
	.align		4
        /*0014*/ 	.word	0xfffffffd
	.align		4
        /*0018*/ 	.word	0x00000000
	.align		4
        /*001c*/ 	.word	0xfffffffc


//--------------------- .text.triton_poi_fused__adaptive_avg_pool2d_36 --------------------------
	.section	.text.triton_poi_fused__adaptive_avg_pool2d_36,"ax",@progbits
	.align	128
        .global         triton_poi_fused__adaptive_avg_pool2d_36
        .type           triton_poi_fused__adaptive_avg_pool2d_36,@function
        .size           triton_poi_fused__adaptive_avg_pool2d_36,(.L_x_1 - triton_poi_fused__adaptive_avg_pool2d_36)
        .other          triton_poi_fused__adaptive_avg_pool2d_36,@"STO_CUDA_ENTRY STV_DEFAULT"
triton_poi_fused__adaptive_avg_pool2d_36:
.text.triton_poi_fused__adaptive_avg_pool2d_36:
[----:B------:R-:W0:Y:S01]  /*0000*/  LDC R1, c[0x0][0x28] ;  /* 0x00000a00ff017b82 */ /* 0x000e220000000800 */
[----:B------:R-:W1:Y:S07]  /*0010*/  S2R R2, SR_TID.X ;  /* 0x0000000000027919 */ /* 0x000e6e0000002100 */
[----:B------:R-:W2:Y:S01]  /*0020*/  LDC.64 R18, c[0x0][0x210] ;  /* 0x00008400ff127b82 */ /* 0x000ea20000000a00 */
[----:B------:R-:W-:Y:S01]  /*0030*/  ULDC.64 UR4, c[0x0][0x208] ;  /* 0x0000820000047ab9 */ /* 0x000fe20000000a00 */
[----:B------:R-:W-:Y:S01]  /*0040*/  IMAD.MOV.U32 R10, RZ, RZ, RZ ;  /* 0x000000ffff0a7224 */ /* 0x000fe200078e00ff */
[----:B------:R-:W3:Y:S01]  /*0050*/  S2R R3, SR_CTAID.X ;  /* 0x0000000000037919 */ /* 0x000ee20000002500 */
[----:B-1----:R-:W-:-:S05]  /*0060*/  LOP3.LUT R2, R2, 0x7f, RZ, 0xc0, !PT ;  /* 0x0000007f02027812 */ /* 0x002fca00078ec0ff */
[----:B---3--:R-:W-:-:S04]  /*0070*/  IMAD R2, R3, 0x80, R2 ;  /* 0x0000008003027824 */ /* 0x008fc800078e0202 */
[----:B------:R-:W-:-:S05]  /*0080*/  IMAD.HI R0, R2, 0x55555556, RZ ;  /* 0x5555555602007827 */ /* 0x000fca00078e02ff */
[----:B------:R-:W-:-:S05]  /*0090*/  LEA.HI R3, R0, R0, RZ, 0x1 ;  /* 0x0000000000037211 */ /* 0x000fca00078f08ff */
[----:B------:R-:W-:-:S04]  /*00a0*/  IMAD.HI R0, R3, 0x55555556, RZ ;  /* 0x5555555603007827 */ /* 0x000fc800078e02ff */
[----:B------:R-:W-:Y:S01]  /*00b0*/  IMAD R4, R3, -0x3, R2 ;  /* 0xfffffffd03047824 */ /* 0x000fe200078e0202 */
[----:B------:R-:W-:-:S05]  /*00c0*/  LEA.HI R0, R0, R0, RZ, 0x1 ;  /* 0x0000000000007211 */ /* 0x000fca00078f08ff */
[----:B------:R-:W-:Y:S02]  /*00d0*/  IMAD R0, R0, -0x3, R3 ;  /* 0xfffffffd00007824 */ /* 0x000fe400078e0203 */
[----:B------:R-:W-:Y:S02]  /*00e0*/  IMAD.SHL.U32 R3, R4, 0x8, RZ ;  /* 0x0000000804037824 */ /* 0x000fe400078e00ff */
[----:B------:R-:W-:-:S03]  /*00f0*/  IMAD.SHL.U32 R0, R0, 0x8, RZ ;  /* 0x0000000800007824 */ /* 0x000fc600078e00ff */
[C---:B------:R-:W-:Y:S02]  /*0100*/  PRMT R5, R3.reuse, 0x8880, RZ ;  /* 0x0000888003057816 */ /* 0x040fe400000000ff */
[----:B------:R-:W-:Y:S02]  /*0110*/  PRMT R3, R3, 0x5410, R0 ;  /* 0x0000541003037816 */ /* 0x000fe40000000000 */
[----:B------:R-:W-:-:S03]  /*0120*/  PRMT R0, R0, 0x8880, RZ ;  /* 0x0000888000007816 */ /* 0x000fc600000000ff */
[----:B------:R-:W-:Y:S02]  /*0130*/  VIADD.16x2 R3, R3, 0xa000a ;  /* 0x000a000a03037836 */ /* 0x000fe40000000200 */
[----:B------:R-:W-:-:S03]  /*0140*/  IMAD R0, R0, 0x5556, RZ ;  /* 0x0000555600007824 */ /* 0x000fc600078e02ff */
[C---:B------:R-:W-:Y:S02]  /*0150*/  PRMT R4, R3.reuse, 0x7632, R4 ;  /* 0x0000763203047816 */ /* 0x040fe40000000004 */
[----:B------:R-:W-:Y:S01]  /*0160*/  PRMT R6, R3, 0x8880, RZ ;  /* 0x0000888003067816 */ /* 0x000fe200000000ff */
[----:B------:R-:W-:Y:S01]  /*0170*/  IMAD R3, R5, 0x5556, RZ ;  /* 0x0000555605037824 */ /* 0x000fe200078e02ff */
[----:B------:R-:W-:Y:S02]  /*0180*/  PRMT R4, R4, 0x8880, RZ ;  /* 0x0000888004047816 */ /* 0x000fe400000000ff */
[----:B------:R-:W-:Y:S01]  /*0190*/  SHF.R.S32.HI R0, RZ, 0x10, R0 ;  /* 0x00000010ff007819 */ /* 0x000fe20000011400 */
[----:B------:R-:W-:Y:S01]  /*01a0*/  IMAD.MOV.U32 R5, RZ, RZ, R6 ;  /* 0x000000ffff057224 */ /* 0x000fe200078e0006 */
[----:B------:R-:W-:Y:S01]  /*01b0*/  SHF.R.S32.HI R3, RZ, 0x10, R3 ;  /* 0x00000010ff037819 */ /* 0x000fe20000011403 */
[----:B------:R-:W-:Y:S02]  /*01c0*/  IMAD R4, R4, 0x5556, RZ ;  /* 0x0000555604047824 */ /* 0x000fe400078e02ff */
[----:B------:R-:W-:Y:S01]  /*01d0*/  IMAD R7, R5, 0x5556, RZ ;  /* 0x0000555605077824 */ /* 0x000fe200078e02ff */
[----:B------:R-:W-:-:S02]  /*01e0*/  LOP3.LUT R5, R3, 0xffff, RZ, 0xc0, !PT ;  /* 0x0000ffff03057812 */ /* 0x000fc400078ec0ff */
[----:B------:R-:W-:Y:S02]  /*01f0*/  SHF.R.S32.HI R6, RZ, 0x10, R4 ;  /* 0x00000010ff067819 */ /* 0x000fe40000011404 */
[----:B------:R-:W-:Y:S02]  /*0200*/  SHF.R.S32.HI R7, RZ, 0x10, R7 ;  /* 0x00000010ff077819 */ /* 0x000fe40000011407 */
[----:B------:R-:W-:Y:S02]  /*0210*/  LOP3.LUT R4, R0, 0xffff, RZ, 0xc0, !PT ;  /* 0x0000ffff00047812 */ /* 0x000fe400078ec0ff */
[----:B------:R-:W-:Y:S02]  /*0220*/  SHF.R.U32.HI R5, RZ, 0xf, R5 ;  /* 0x0000000fff057819 */ /* 0x000fe40000011605 */
[----:B------:R-:W-:Y:S02]  /*0230*/  LOP3.LUT R8, R6, 0xffff, RZ, 0xc0, !PT ;  /* 0x0000ffff06087812 */ /* 0x000fe400078ec0ff */
[----:B------:R-:W-:-:S02]  /*0240*/  LOP3.LUT R9, R7, 0xffff, RZ, 0xc0, !PT ;  /* 0x0000ffff07097812 */ /* 0x000fc400078ec0ff */
[----:B------:R-:W-:Y:S02]  /*0250*/  SHF.R.U32.HI R4, RZ, 0xf, R4 ;  /* 0x0000000fff047819 */ /* 0x000fe40000011604 */
[----:B------:R-:W-:Y:S02]  /*0260*/  SHF.R.U32.HI R8, RZ, 0xf, R8 ;  /* 0x0000000fff087819 */ /* 0x000fe40000011608 */
[----:B------:R-:W-:Y:S02]  /*0270*/  SHF.R.U32.HI R9, RZ, 0xf, R9 ;  /* 0x0000000fff097819 */ /* 0x000fe40000011609 */
[----:B------:R-:W-:Y:S01]  /*0280*/  PRMT R0, R3, 0x5410, R0 ;  /* 0x0000541003007816 */ /* 0x000fe20000000000 */
[----:B------:R-:W-:Y:S01]  /*0290*/  IMAD.HI R3, R2, 0x38e38e39, RZ ;  /* 0x38e38e3902037827 */ /* 0x000fe200078e02ff */
[----:B------:R-:W-:Y:S02]  /*02a0*/  PRMT R5, R5, 0x5410, R4 ;  /* 0x0000541005057816 */ /* 0x000fe40000000004 */
[----:B------:R-:W-:-:S02]  /*02b0*/  PRMT R6, R7, 0x5410, R6 ;  /* 0x0000541007067816 */ /* 0x000fc40000000006 */
[----:B------:R-:W-:Y:S01]  /*02c0*/  PRMT R9, R9, 0x5410, R8 ;  /* 0x0000541009097816 */ /* 0x000fe20000000008 */
[----:B------:R-:W-:Y:S01]  /*02d0*/  VIADD.16x2 R5, R0, R5 ;  /* 0x0000000500057236 */ /* 0x000fe20000000200 */
[----:B------:R-:W-:-:S03]  /*02e0*/  SHF.R.U32.HI R4, RZ, 0x1, R3 ;  /* 0x00000001ff047819 */ /* 0x000fc60000011603 */
[----:B------:R-:W-:Y:S01]  /*02f0*/  VIADD.16x2 R7, R6, R9 ;  /* 0x0000000906077236 */ /* 0x000fe20000000200 */
[C---:B------:R-:W-:Y:S02]  /*0300*/  PRMT R6, R5.reuse, 0x7632, R6 ;  /* 0x0000763205067816 */ /* 0x040fe40000000006 */
[----:B------:R-:W-:Y:S02]  /*0310*/  LOP3.LUT R8, R5, 0xffff, RZ, 0xc0, !PT ;  /* 0x0000ffff05087812 */ /* 0x000fe400078ec0ff */
[C---:B------:R-:W-:Y:S02]  /*0320*/  PRMT R9, R6.reuse, 0x8880, RZ ;  /* 0x0000888006097816 */ /* 0x040fe400000000ff */
[----:B------:R-:W-:Y:S02]  /*0330*/  PRMT R0, R7, 0x7632, R0 ;  /* 0x0000763207007816 */ /* 0x000fe40000000000 */
[----:B------:R-:W-:Y:S02]  /*0340*/  PRMT R31, R5, 0x8880, RZ ;  /* 0x00008880051f7816 */ /* 0x000fe400000000ff */
[----:B------:R-:W-:Y:S01]  /*0350*/  LOP3.LUT R5, R6, 0xffff, RZ, 0xc0, !PT ;  /* 0x0000ffff06057812 */ /* 0x000fe200078ec0ff */
[----:B------:R-:W-:Y:S01]  /*0360*/  IMAD.MOV.U32 R6, RZ, RZ, R9 ;  /* 0x000000ffff067224 */ /* 0x000fe200078e0009 */
[----:B------:R-:W-:-:S02]  /*0370*/  PRMT R9, R0, 0x8880, RZ ;  /* 0x0000888000097816 */ /* 0x000fc400000000ff */
[----:B------:R-:W-:Y:S02]  /*0380*/  PRMT R29, R8, 0x8880, RZ ;  /* 0x00008880081d7816 */ /* 0x000fe400000000ff */
[C---:B------:R-:W-:Y:S02]  /*0390*/  LOP3.LUT R8, R7.reuse, 0xffff, RZ, 0xc0, !PT ;  /* 0x0000ffff07087812 */ /* 0x040fe400078ec0ff */
[----:B------:R-:W-:Y:S01]  /*03a0*/  PRMT R26, R7, 0x8880, RZ ;  /* 0x00008880071a7816 */ /* 0x000fe200000000ff */
[----:B------:R-:W-:Y:S01]  /*03b0*/  IMAD.MOV.U32 R7, RZ, RZ, R9 ;  /* 0x000000ffff077224 */ /* 0x000fe200078e0009 */
[----:B------:R-:W-:Y:S01]  /*03c0*/  PRMT R24, R8, 0x8880, RZ ;  /* 0x0000888008187816 */ /* 0x000fe200000000ff */
[----:B------:R-:W-:Y:S01]  /*03d0*/  VIADD R33, R29, 0x1 ;  /* 0x000000011d217836 */ /* 0x000fe20000000000 */
[----:B------:R-:W-:Y:S01]  /*03e0*/  LEA.HI R4, R3, R4, RZ, 0x1 ;  /* 0x0000000403047211 */ /* 0x000fe200078f08ff */
[----:B------:R-:W-:Y:S01]  /*03f0*/  IMAD.MOV.U32 R3, RZ, RZ, RZ ;  /* 0x000000ffff037224 */ /* 0x000fe200078e00ff */
[----:B------:R-:W-:-:S02]  /*0400*/  ISETP.GE.AND P3, PT, R6, R7, PT ;  /* 0x000000070600720c */ /* 0x000fc40003f66270 */
[----:B------:R-:W-:Y:S01]  /*0410*/  ISETP.GE.AND P6, PT, R33, R24, PT ;  /* 0x000000182100720c */ /* 0x000fe20003fc6270 */
[----:B------:R-:W-:Y:S01]  /*0420*/  IMAD R35, R4, 0x40, R29 ;  /* 0x0000004004237824 */ /* 0x000fe200078e021d */
[----:B------:R-:W-:Y:S02]  /*0430*/  ISETP.LT.AND P3, PT, R31, R26, !P3 ;  /* 0x0000001a1f00720c */ /* 0x000fe40005f61270 */
[----:B------:R-:W-:Y:S02]  /*0440*/  PRMT R28, R5, 0x8880, RZ ;  /* 0x00008880051c7816 */ /* 0x000fe400000000ff */
[----:B------:R-:W-:Y:S02]  /*0450*/  ISETP.LT.AND P0, PT, R2, 0x4800, P3 ;  /* 0x000048000200780c */ /* 0x000fe40001f01270 */
[----:B------:R-:W-:Y:S01]  /*0460*/  ISETP.LT.AND P6, PT, R6, R7, !P6 ;  /* 0x000000070600720c */ /* 0x000fe200077c1270 */
[----:B------:R-:W-:-:S03]  /*0470*/  IMAD R35, R28, 0x8, R35 ;  /* 0x000000081c237824 */ /* 0x000fc600078e0223 */
[----:B------:R-:W-:Y:S01]  /*0480*/  ISETP.LT.AND P1, PT, R2, 0x4800, P6 ;  /* 0x000048000200780c */ /* 0x000fe20003721270 */
[C---:B------:R-:W-:Y:S02]  /*0490*/  VIADD R9, R35.reuse, 0x1 ;  /* 0x0000000123097836 */ /* 0x040fe40000000000 */
[----:B--2---:R-:W-:-:S04]  /*04a0*/  IMAD.WIDE R4, R35, 0x4, R18 ;  /* 0x0000000423047825 */ /* 0x004fc800078e0212 */
[----:B------:R-:W-:Y:S01]  /*04b0*/  IMAD.WIDE R8, R9, 0x4, R18 ;  /* 0x0000000409087825 */ /* 0x000fe200078e0212 */
[----:B------:R-:W2:Y:S05]  /*04c0*/  @P0 LDG.E.EL R3, desc[UR4][R4.64] ;  /* 0x0000000404030981 */ /* 0x000eaa000c2e1900 */
[----:B------:R1:W3:Y:S01]  /*04d0*/  @P1 LDG.E.EL R10, desc[UR4][R8.64] ;  /* 0x00000004080a1981 */ /* 0x0002e2000c2e1900 */
[----:B------:R-:W-:Y:S01]  /*04e0*/  VIADD R27, R29, 0x2 ;  /* 0x000000021d1b7836 */ /* 0x000fe20000000000 */
[----:B------:R-:W-:Y:S01]  /*04f0*/  LOP3.LUT R0, R0, 0xffff, RZ, 0xc0, !PT ;  /* 0x0000ffff00007812 */ /* 0x000fe200078ec0ff */
[----:B------:R-:W-:Y:S02]  /*0500*/  VIADD R11, R28, 0x1 ;  /* 0x000000011c0b7836 */ /* 0x000fe40000000000 */
[----:B------:R-:W-:Y:S01]  /*0510*/  VIADD R13, R35, 0x8 ;  /* 0x00000008230d7836 */ /* 0x000fe20000000000 */
[----:B------:R-:W-:-:S02]  /*0520*/  PRMT R30, R0, 0x8880, RZ ;  /* 0x00008880001e7816 */ /* 0x000fc400000000ff */
[----:B------:R-:W-:Y:S01]  /*0530*/  ISETP.GE.AND P4, PT, R27, R24, PT ;  /* 0x000000181b00720c */ /* 0x000fe20003f86270 */
[----:B------:R-:W-:Y:S01]  /*0540*/  IMAD.WIDE R12, R13, 0x4, R18 ;  /* 0x000000040d0c7825 */ /* 0x000fe200078e0212 */
[----:B------:R-:W-:Y:S02]  /*0550*/  ISETP.GE.AND P5, PT, R11, R30, PT ;  /* 0x0000001e0b00720c */ /* 0x000fe40003fa6270 */
[----:B-1----:R-:W-:Y:S02]  /*0560*/  CS2R R8, SRZ ;  /* 0x0000000000087805 */ /* 0x002fe4000001ff00 */
[----:B------:R-:W-:Y:S01]  /*0570*/  ISETP.LT.AND P4, PT, R6, R7, !P4 ;  /* 0x000000070600720c */ /* 0x000fe20006781270 */
[----:B------:R-:W-:Y:S01]  /*0580*/  VIADD R11, R35, 0x2 ;  /* 0x00000002230b7836 */ /* 0x000fe20000000000 */
[----:B------:R-:W-:Y:S02]  /*0590*/  ISETP.LT.AND P2, PT, R31, R26, !P5 ;  /* 0x0000001a1f00720c */ /* 0x000fe40006f41270 */
[----:B--2---:R-:W-:-:S02]  /*05a0*/  SEL R5, R3, RZ, P0 ;  /* 0x000000ff03057207 */ /* 0x004fc40000000000 */
[----:B------:R-:W-:Y:S02]  /*05b0*/  ISETP.LT.AND P0, PT, R2, 0x4800, P4 ;  /* 0x000048000200780c */ /* 0x000fe40002701270 */
[----:B---3--:R-:W-:Y:S01]  /*05c0*/  SEL R4, R10, RZ, P1 ;  /* 0x000000ff0a047207 */ /* 0x008fe20000800000 */
[----:B------:R-:W-:Y:S01]  /*05d0*/  IMAD.WIDE R10, R11, 0x4, R18 ;  /* 0x000000040b0a7825 */ /* 0x000fe200078e0212 */
[----:B------:R-:W-:-:S09]  /*05e0*/  ISETP.LT.AND P1, PT, R2, 0x4800, P2 ;  /* 0x000048000200780c */ /* 0x000fd20001721270 */
[----:B------:R1:W2:Y:S04]  /*05f0*/  @P0 LDG.E.EL R9, desc[UR4][R10.64] ;  /* 0x000000040a090981 */ /* 0x0002a8000c2e1900 */
[----:B------:R-:W3:Y:S01]  /*0600*/  @P1 LDG.E.EL R8, desc[UR4][R12.64] ;  /* 0x000000040c081981 */ /* 0x000ee2000c2e1900 */
[----:B------:R-:W-:Y:S01]  /*0610*/  VIADD R29, R29, 0x3 ;  /* 0x000000031d1d7836 */ /* 0x000fe20000000000 */
[----:B------:R-:W-:Y:S01]  /*0620*/  FSEL R3, RZ, 1, !P3 ;  /* 0x3f800000ff037808 */ /* 0x000fe20005800000 */
[C---:B------:R-:W-:Y:S01]  /*0630*/  VIADD R17, R35.reuse, 0x9 ;  /* 0x0000000923117836 */ /* 0x040fe20000000000 */
[----:B------:R-:W-:Y:S01]  /*0640*/  FSEL R0, RZ, 1, !P6 ;  /* 0x3f800000ff007808 */ /* 0x000fe20007000000 */
[----:B------:R-:W-:Y:S01]  /*0650*/  VIADD R15, R35, 0x3 ;  /* 0x00000003230f7836 */ /* 0x000fe20000000000 */
[-C--:B------:R-:W-:Y:S01]  /*0660*/  ISETP.GE.AND P3, PT, R29, R24.reuse, PT ;  /* 0x000000181d00720c */ /* 0x080fe20003f66270 */
[----:B-1----:R-:W-:Y:S01]  /*0670*/  IMAD.WIDE R10, R17, 0x4, R18 ;  /* 0x00000004110a7825 */ /* 0x002fe200078e0212 */
[----:B------:R-:W-:-:S02]  /*0680*/  ISETP.LT.AND P6, PT, R33, R24, !P5 ;  /* 0x000000182100720c */ /* 0x000fc40006fc1270 */
[----:B------:R-:W-:Y:S01]  /*0690*/  ISETP.LT.AND P3, PT, R6, R7, !P3 ;  /* 0x000000070600720c */ /* 0x000fe20005f61270 */
[----:B------:R-:W-:Y:S01]  /*06a0*/  IMAD.MOV.U32 R6, RZ, RZ, RZ ;  /* 0x000000ffff067224 */ /* 0x000fe200078e00ff */
[----:B------:R-:W-:Y:S01]  /*06b0*/  P2R R25, PR, RZ, 0x40 ;  /* 0x00000040ff197803 */ /* 0x000fe20000000000 */
[----:B------:R-:W-:Y:S01]  /*06c0*/  IMAD.WIDE R14, R15, 0x4, R18 ;  /* 0x000000040f0e7825 */ /* 0x000fe200078e0212 */
[----:B--2---:R-:W-:Y:S02]  /*06d0*/  SEL R9, R9, RZ, P0 ;  /* 0x000000ff09097207 */ /* 0x004fe40000000000 */
[----:B------:R-:W-:Y:S02]  /*06e0*/  ISETP.LT.AND P0, PT, R2, 0x4800, P6 ;  /* 0x000048000200780c */ /* 0x000fe40003701270 */
[----:B---3--:R-:W-:Y:S01]  /*06f0*/  SEL R7, R8, RZ, P1 ;  /* 0x000000ff08077207 */ /* 0x008fe20000800000 */
[----:B------:R-:W-:Y:S01]  /*0700*/  IMAD.MOV.U32 R8, RZ, RZ, RZ ;  /* 0x000000ffff087224 */ /* 0x000fe200078e00ff */
[----:B------:R-:W-:-:S09]  /*0710*/  ISETP.LT.AND P1, PT, R2, 0x4800, P3 ;  /* 0x000048000200780c */ /* 0x000fd20001f21270 */
[----:B------:R-:W2:Y:S04]  /*0720*/  @P0 LDG.E.EL R6, desc[UR4][R10.64] ;  /* 0x000000040a060981 */ /* 0x000ea8000c2e1900 */
[----:B------:R-:W3:Y:S01]  /*0730*/  @P1 LDG.E.EL R8, desc[UR4][R14.64] ;  /* 0x000000040e081981 */ /* 0x000ee2000c2e1900 */
[----:B------:R-:W-:Y:S02]  /*0740*/  VIADD R13, R35, 0xa ;  /* 0x0000000a230d7836 */ /* 0x000fe40000000000 */
[----:B------:R-:W-:Y:S02]  /*0750*/  IMAD.MOV.U32 R16, RZ, RZ, RZ ;  /* 0x000000ffff107224 */ /* 0x000fe400078e00ff */
[----:B------:R-:W-:Y:S01]  /*0760*/  IMAD.WIDE R12, R13, 0x4, R18 ;  /* 0x000000040d0c7825 */ /* 0x000fe200078e0212 */
[----:B--2---:R-:W-:-:S02]  /*0770*/  SEL R6, R6, RZ, P0 ;  /* 0x000000ff06067207 */ /* 0x004fc40000000000 */
[-C--:B------:R-:W-:Y:S02]  /*0780*/  ISETP.LT.AND P0, PT, R27, R24.reuse, !P5 ;  /* 0x000000181b00720c */ /* 0x080fe40006f01270 */
[----:B---3--:R-:W-:Y:S02]  /*0790*/  SEL R8, R8, RZ, P1 ;  /* 0x000000ff08087207 */ /* 0x008fe40000800000 */
[----:B------:R-:W-:Y:S02]  /*07a0*/  ISETP.LT.AND P1, PT, R2, 0x4800, P0 ;  /* 0x000048000200780c */ /* 0x000fe40000721270 */
[----:B------:R-:W-:Y:S01]  /*07b0*/  ISETP.LT.AND P6, PT, R29, R24, !P5 ;  /* 0x000000181d00720c */ /* 0x000fe20006fc1270 */
[----:B------:R-:W-:Y:S01]  /*07c0*/  VIADD R15, R35, 0xb ;  /* 0x0000000b230f7836 */ /* 0x000fe20000000000 */
[----:B------:R-:W-:-:S09]  /*07d0*/  P2R R36, PR, RZ, 0x1 ;  /* 0x00000001ff247803 */ /* 0x000fd20000000000 */
[----:B------:R-:W2:Y:S01]  /*07e0*/  @P1 LDG.E.EL R16, desc[UR4][R12.64] ;  /* 0x000000040c101981 */ /* 0x000ea2000c2e1900 */
[----:B------:R-:W-:Y:S01]  /*07f0*/  IMAD.MOV.U32 R11, RZ, RZ, RZ ;  /* 0x000000ffff0b7224 */ /* 0x000fe200078e00ff */
[----:B------:R-:W-:Y:S01]  /*0800*/  P2R R20, PR, RZ, 0x40 ;  /* 0x00000040ff147803 */ /* 0x000fe20000000000 */
[----:B------:R-:W-:Y:S01]  /*0810*/  IMAD.WIDE R14, R15, 0x4, R18 ;  /* 0x000000040f0e7825 */ /* 0x000fe200078e0212 */
[----:B--2---:R-:W-:Y:S02]  /*0820*/  SEL R10, R16, RZ, P1 ;  /* 0x000000ff100a7207 */ /* 0x004fe40000800000 */
[----:B------:R-:W-:-:S13]  /*0830*/  ISETP.LT.AND P1, PT, R2, 0x4800, P6 ;  /* 0x000048000200780c */ /* 0x000fda0003721270 */
[----:B------:R-:W2:Y:S01]  /*0840*/  @P1 LDG.E.EL R11, desc[UR4][R14.64] ;  /* 0x000000040e0b1981 */ /* 0x000ea2000c2e1900 */
[----:B------:R-:W-:Y:S01]  /*0850*/  VIADD R17, R28, 0x2 ;  /* 0x000000021c117836 */ /* 0x000fe20000000000 */
[----:B------:R-:W-:Y:S01]  /*0860*/  CS2R R12, SRZ ;  /* 0x00000000000c7805 */ /* 0x000fe2000001ff00 */
[----:B------:R-:W-:Y:S01]  /*0870*/  VIADD R21, R35, 0x10 ;  /* 0x0000001023157836 */ /* 0x000fe20000000000 */
[----:B--2---:R-:W-:Y:S02]  /*0880*/  SEL R11, R11, RZ, P1 ;  /* 0x000000ff0b0b7207 */ /* 0x004fe40000800000 */
[----:B------:R-:W-:Y:S01]  /*0890*/  ISETP.GE.AND P1, PT, R17, R30, PT ;  /* 0x0000001e1100720c */ /* 0x000fe20003f26270 */
[----:B------:R-:W-:-:S03]  /*08a0*/  IMAD.WIDE R16, R21, 0x4, R18 ;  /* 0x0000000415107825 */ /* 0x000fc600078e0212 */
[----:B------:R-:W-:-:S04]  /*08b0*/  ISETP.LT.AND P0, PT, R31, R26, !P1 ;  /* 0x0000001a1f00720c */ /* 0x000fc80004f01270 */
[----:B------:R-:W-:Y:S02]  /*08c0*/  ISETP.LT.AND P5, PT, R2, 0x4800, P0 ;  /* 0x000048000200780c */ /* 0x000fe400007a1270 */
[----:B------:R-:W-:-:S11]  /*08d0*/  P2R R21, PR, RZ, 0x1 ;  /* 0x00000001ff157803 */ /* 0x000fd60000000000 */
[----:B------:R-:W2:Y:S01]  /*08e0*/  @P5 LDG.E.EL R12, desc[UR4][R16.64] ;  /* 0x00000004100c5981 */ /* 0x000ea2000c2e1900 */
[----:B------:R-:W-:Y:S01]  /*08f0*/  ISETP.LT.AND P0, PT, R33, R24, !P1 ;  /* 0x000000182100720c */ /* 0x000fe20004f01270 */
[----:B------:R-:W-:Y:S01]  /*0900*/  VIADD R23, R35, 0x11 ;  /* 0x0000001123177836 */ /* 0x000fe20000000000 */
[----:B------:R-:W-:Y:S02]  /*0910*/  FSEL R15, RZ, 1, !P3 ;  /* 0x3f800000ff0f7808 */ /* 0x000fe40005800000 */
[----:B------:R-:W-:Y:S01]  /*0920*/  P2R R32, PR, RZ, 0x1 ;  /* 0x00000001ff207803 */ /* 0x000fe20000000000 */
[----:B------:R-:W-:Y:S01]  /*0930*/  IMAD.WIDE R22, R23, 0x4, R18 ;  /* 0x0000000417167825 */ /* 0x000fe200078e0212 */
[----:B--2---:R-:W-:Y:S02]  /*0940*/  SEL R12, R12, RZ, P5 ;  /* 0x000000ff0c0c7207 */ /* 0x004fe40002800000 */
[----:B------:R-:W-:-:S13]  /*0950*/  ISETP.LT.AND P5, PT, R2, 0x4800, P0 ;  /* 0x000048000200780c */ /* 0x000fda00007a1270 */
[----:B------:R1:W2:Y:S01]  /*0960*/  @P5 LDG.E.EL R13, desc[UR4][R22.64] ;  /* 0x00000004160d5981 */ /* 0x0002a2000c2e1900 */
[----:B------:R-:W-:Y:S01]  /*0970*/  VIADD R17, R28, 0x3 ;  /* 0x000000031c117836 */ /* 0x000fe20000000000 */
[----:B------:R-:W-:Y:S01]  /*0980*/  ISETP.LT.AND P0, PT, R27, R24, !P1 ;  /* 0x000000181b00720c */ /* 0x000fe20004f01270 */
[----:B------:R-:W-:Y:S01]  /*0990*/  VIADD R37, R35, 0x12 ;  /* 0x0000001223257836 */ /* 0x000fe20000000000 */
[----:B------:R-:W-:Y:S02]  /*09a0*/  FSEL R14, RZ, 1, !P4 ;  /* 0x3f800000ff0e7808 */ /* 0x000fe40006000000 */
[----:B------:R-:W-:Y:S01]  /*09b0*/  ISETP.GE.AND P3, PT, R17, R30, PT ;  /* 0x0000001e1100720c */ /* 0x000fe20003f66270 */
[----:B------:R-:W-:Y:S01]  /*09c0*/  IMAD.MOV.U32 R17, RZ, RZ, RZ ;  /* 0x000000ffff117224 */ /* 0x000fe200078e00ff */
[----:B------:R-:W-:Y:S02]  /*09d0*/  FSEL R16, RZ, 1, !P2 ;  /* 0x3f800000ff107808 */ /* 0x000fe40005000000 */
[----:B------:R-:W-:Y:S01]  /*09e0*/  ISETP.LT.AND P6, PT, R31, R26, !P3 ;  /* 0x0000001a1f00720c */ /* 0x000fe20005fc1270 */
[----:B-1----:R-:W-:Y:S01]  /*09f0*/  IMAD.WIDE R22, R37, 0x4, R18 ;  /* 0x0000000425167825 */ /* 0x002fe200078e0212 */
[----:B------:R-:W-:-:S02]  /*0a00*/  P2R R31, PR, RZ, 0x1 ;  /* 0x00000001ff1f7803 */ /* 0x000fc40000000000 */
[----:B------:R-:W-:Y:S02]  /*0a10*/  ISETP.LT.AND P0, PT, R2, 0x4800, P0 ;  /* 0x000048000200780c */ /* 0x000fe40000701270 */
[----:B------:R-:W-:Y:S01]  /*0a20*/  ISETP.LT.AND P2, PT, R27, R24, !P3 ;  /* 0x000000181b00720c */ /* 0x000fe20005f41270 */
[----:B------:R-:W-:-:S10]  /*0a30*/  VIADD R27, R35, 0x13 ;  /* 0x00000013231b7836 */ /* 0x000fd40000000000 */
[----:B------:R1:W3:Y:S02]  /*0a40*/  @P0 LDG.E.EL R17, desc[UR4][R22.64] ;  /* 0x0000000416110981 */ /* 0x0002e4000c2e1900 */
[----:B-1----:R-:W-:-:S04]  /*0a50*/  IMAD.WIDE R22, R27, 0x4, R18 ;  /* 0x000000041b167825 */ /* 0x002fc800078e0212 */
[----:B------:R-:W-:Y:S02]  /*0a60*/  IMAD.MOV.U32 R27, RZ, RZ, RZ ;  /* 0x000000ffff1b7224 */ /* 0x000fe400078e00ff */
[----:B------:R-:W-:Y:S02]  /*0a70*/  VIADD R37, R35, 0x19 ;  /* 0x0000001923257836 */ /* 0x000fe40000000000 */
[----:B------:R-:W-:Y:S01]  /*0a80*/  IMAD.MOV.U32 R34, RZ, RZ, RZ ;  /* 0x000000ffff227224 */ /* 0x000fe200078e00ff */
[----:B--2---:R-:W-:Y:S02]  /*0a90*/  SEL R13, R13, RZ, P5 ;  /* 0x000000ff0d0d7207 */ /* 0x004fe40002800000 */
[-C--:B------:R-:W-:Y:S02]  /*0aa0*/  ISETP.LT.AND P5, PT, R29, R24.reuse, !P1 ;  /* 0x000000181d00720c */ /* 0x080fe40004fa1270 */
[----:B------:R-:W-:Y:S02]  /*0ab0*/  ISETP.LT.AND P1, PT, R33, R24, !P3 ;  /* 0x000000182100720c */ /* 0x000fe40005f21270 */
[----:B------:R-:W-:-:S02]  /*0ac0*/  ISETP.LT.AND P4, PT, R2, 0x4800, P5 ;  /* 0x000048000200780c */ /* 0x000fc40002f81270 */
[----:B------:R-:W-:Y:S02]  /*0ad0*/  ISETP.LT.AND P3, PT, R29, R24, !P3 ;  /* 0x000000181d00720c */ /* 0x000fe40005f61270 */
[----:B------:R-:W-:Y:S02]  /*0ae0*/  P2R R24, PR, RZ, 0x1 ;  /* 0x00000001ff187803 */ /* 0x000fe40000000000 */
[----:B------:R-:W-:Y:S01]  /*0af0*/  ISETP.NE.AND P0, PT, R25, RZ, PT ;  /* 0x000000ff1900720c */ /* 0x000fe20003f05270 */
[----:B------:R-:W-:Y:S01]  /*0b00*/  IMAD.MOV.U32 R25, RZ, RZ, RZ ;  /* 0x000000ffff197224 */ /* 0x000fe200078e00ff */
[----:B------:R-:W-:Y:S02]  /*0b10*/  P2R R26, PR, RZ, 0x10 ;  /* 0x00000010ff1a7803 */ /* 0x000fe40000000000 */
[----:B------:R-:W-:Y:S02]  /*0b20*/  P2R R33, PR, RZ, 0x40 ;  /* 0x00000040ff217803 */ /* 0x000fe40000000000 */
[----:B------:R-:W-:Y:S01]  /*0b30*/  P2R R30, PR, RZ, 0x20 ;  /* 0x00000020ff1e7803 */ /* 0x000fe20000000000 */
[----:B------:R-:W2:Y:S01]  /*0b40*/  @P4 LDG.E.EL R25, desc[UR4][R22.64] ;  /* 0x0000000416194981 */ /* 0x000ea2000c2e1900 */
[----:B------:R-:W-:Y:S01]  /*0b50*/  ISETP.LT.AND P4, PT, R2, 0x4800, P6 ;  /* 0x000048000200780c */ /* 0x000fe20003781270 */
[----:B------:R-:W-:-:S04]  /*0b60*/  VIADD R29, R35, 0x18 ;  /* 0x00000018231d7836 */ /* 0x000fc80000000000 */
[----:B------:R-:W-:-:S08]  /*0b70*/  IMAD.WIDE R28, R29, 0x4, R18 ;  /* 0x000000041d1c7825 */ /* 0x000fd000078e0212 */
[----:B------:R1:W4:Y:S02]  /*0b80*/  @P4 LDG.E.EL R27, desc[UR4][R28.64] ;  /* 0x000000041c1b4981 */ /* 0x000324000c2e1900 */
[----:B-1----:R-:W-:Y:S02]  /*0b90*/  P2R R28, PR, RZ, 0x10 ;  /* 0x00000010ff1c7803 */ /* 0x002fe40000000000 */
[----:B------:R-:W-:-:S04]  /*0ba0*/  ISETP.NE.AND P4, PT, R33, RZ, PT ;  /* 0x000000ff2100720c */ /* 0x000fc80003f85270 */
[----:B------:R-:W-:Y:S02]  /*0bb0*/  P2R R29, PR, RZ, 0x10 ;  /* 0x00000010ff1d7803 */ /* 0x000fe40000000000 */
[----:B------:R-:W-:-:S04]  /*0bc0*/  ISETP.NE.AND P4, PT, R30, RZ, PT ;  /* 0x000000ff1e00720c */ /* 0x000fc80003f85270 */
[----:B------:R-:W-:Y:S02]  /*0bd0*/  P2R R30, PR, RZ, 0x10 ;  /* 0x00000010ff1e7803 */ /* 0x000fe40000000000 */
[----:B------:R-:W-:-:S04]  /*0be0*/  ISETP.NE.AND P4, PT, R31, RZ, PT ;  /* 0x000000ff1f00720c */ /* 0x000fc80003f85270 */
[----:B------:R-:W-:Y:S02]  /*0bf0*/  P2R R31, PR, RZ, 0x10 ;  /* 0x00000010ff1f7803 */ /* 0x000fe40000000000 */
[----:B------:R-:W-:Y:S02]  /*0c00*/  ISETP.NE.AND P4, PT, R32, RZ, PT ;  /* 0x000000ff2000720c */ /* 0x000fe40003f85270 */
[----:B------:R-:W-:Y:S02]  /*0c10*/  ISETP.LT.AND P5, PT, R2, 0x4800, P1 ;  /* 0x000048000200780c */ /* 0x000fe40000fa1270 */
[----:B------:R-:W-:Y:S02]  /*0c20*/  P2R R32, PR, RZ, 0x10 ;  /* 0x00000010ff207803 */ /* 0x000fe40000000000 */
[----:B------:R-:W-:-:S04]  /*0c30*/  ISETP.NE.AND P4, PT, R21, RZ, PT ;  /* 0x000000ff1500720c */ /* 0x000fc80003f85270 */
[----:B------:R-:W-:Y:S02]  /*0c40*/  P2R R33, PR, RZ, 0x10 ;  /* 0x00000010ff217803 */ /* 0x000fe40000000000 */
[----:B------:R-:W-:Y:S01]  /*0c50*/  ISETP.NE.AND P4, PT, R20, RZ, PT ;  /* 0x000000ff1400720c */ /* 0x000fe20003f85270 */
[----:B------:R-:W-:-:S05]  /*0c60*/  IMAD.WIDE R20, R37, 0x4, R18 ;  /* 0x0000000425147825 */ /* 0x000fca00078e0212 */
[----:B------:R1:W5:Y:S01]  /*0c70*/  @P5 LDG.E.EL R34, desc[UR4][R20.64] ;  /* 0x0000000414225981 */ /* 0x000362000c2e1900 */
[----:B------:R-:W-:Y:S01]  /*0c80*/  ISETP.LT.AND P6, PT, R2, 0x4800, P2 ;  /* 0x000048000200780c */ /* 0x000fe200017c1270 */
[C---:B------:R-:W-:Y:S01]  /*0c90*/  VIADD R23, R35.reuse, 0x1a ;  /* 0x0000001a23177836 */ /* 0x040fe20000000000 */
[----:B-1----:R-:W-:Y:S02]  /*0ca0*/  FSEL R20, RZ, 1, !P0 ;  /* 0x3f800000ff147808 */ /* 0x002fe40004000000 */
[----:B------:R-:W-:Y:S01]  /*0cb0*/  ISETP.NE.AND P0, PT, R36, RZ, PT ;  /* 0x000000ff2400720c */ /* 0x000fe20003f05270 */
[----:B------:R-:W-:-:S03]  /*0cc0*/  VIADD R35, R35, 0x1b ;  /* 0x0000001b23237836 */ /* 0x000fc60000000000 */
[----:B------:R-:W-:Y:S02]  /*0cd0*/  FSEL R36, RZ, 1, !P0 ;  /* 0x3f800000ff247808 */ /* 0x000fe40004000000 */
[----:B------:R-:W-:Y:S01]  /*0ce0*/  ISETP.LT.AND P0, PT, R2, 0x4800, P3 ;  /* 0x000048000200780c */ /* 0x000fe20001f01270 */
[----:B------:R-:W-:-:S04]  /*0cf0*/  IMAD.WIDE R22, R23, 0x4, R18 ;  /* 0x0000000417167825 */ /* 0x000fc800078e0212 */
[----:B------:R-:W-:Y:S02]  /*0d00*/  IMAD.MOV.U32 R37, RZ, RZ, RZ ;  /* 0x000000ffff257224 */ /* 0x000fe400078e00ff */
[----:B------:R-:W-:-:S04]  /*0d10*/  IMAD.WIDE R18, R35, 0x4, R18 ;  /* 0x0000000423127825 */ /* 0x000fc800078e0212 */
[----:B------:R-:W-:Y:S01]  /*0d20*/  IMAD.MOV.U32 R35, RZ, RZ, RZ ;  /* 0x000000ffff237224 */ /* 0x000fe200078e00ff */
[----:B------:R1:W5:Y:S05]  /*0d30*/  @P6 LDG.E.EL R37, desc[UR4][R22.64] ;  /* 0x0000000416256981 */ /* 0x00036a000c2e1900 */
[----:B------:R1:W5:Y:S01]  /*0d40*/  @P0 LDG.E.EL R35, desc[UR4][R18.64] ;  /* 0x0000000412230981 */ /* 0x000362000c2e1900 */
[----:B------:R-:W-:-:S04]  /*0d50*/  FADD R3, R3, R0 ;  /* 0x0000000003037221 */ /* 0x000fc80000000000 */
[----:B------:R-:W-:-:S04]  /*0d60*/  FADD R14, R3, R14 ;  /* 0x0000000e030e7221 */ /* 0x000fc80000000000 */
[----:B------:R-:W-:Y:S01]  /*0d70*/  FADD R15, R14, R15 ;  /* 0x0000000f0e0f7221 */ /* 0x000fe20000000000 */
[----:B------:R-:W-:-:S03]  /*0d80*/  FSEL R21, RZ, 1, !P4 ;  /* 0x3f800000ff157808 */ /* 0x000fc60006000000 */
[----:B-1----:R-:W-:Y:S01]  /*0d90*/  FADD R23, R15, R16 ;  /* 0x000000100f177221 */ /* 0x002fe20000000000 */
[----:B------:R-:W-:-:S03]  /*0da0*/  ISETP.NE.AND P4, PT, R33, RZ, PT ;  /* 0x000000ff2100720c */ /* 0x000fc60003f85270 */
[----:B------:R-:W-:Y:S01]  /*0db0*/  FADD R23, R23, R20 ;  /* 0x0000001417177221 */ /* 0x000fe20000000000 */
[----:B------:R-:W-:Y:S02]  /*0dc0*/  FSEL R33, RZ, 1, !P4 ;  /* 0x3f800000ff217808 */ /* 0x000fe40006000000 */
[----:B------:R-:W-:Y:S01]  /*0dd0*/  ISETP.NE.AND P4, PT, R32, RZ, PT ;  /* 0x000000ff2000720c */ /* 0x000fe20003f85270 */
[----:B------:R-:W-:-:S03]  /*0de0*/  FADD R36, R23, R36 ;  /* 0x0000002417247221 */ /* 0x000fc60000000000 */
[----:B------:R-:W-:Y:S01]  /*0df0*/  FSEL R0, RZ, 1, !P4 ;  /* 0x3f800000ff007808 */ /* 0x000fe20006000000 */
[----:B------:R-:W-:Y:S01]  /*0e00*/  FADD R36, R36, R21 ;  /* 0x0000001524247221 */ /* 0x000fe20000000000 */
[----:B------:R-:W-:-:S03]  /*0e10*/  ISETP.NE.AND P4, PT, R31, RZ, PT ;  /* 0x000000ff1f00720c */ /* 0x000fc60003f85270 */
[----:B------:R-:W-:Y:S01]  /*0e20*/  FADD R33, R36, R33 ;  /* 0x0000002124217221 */ /* 0x000fe20000000000 */
[----:B------:R-:W-:Y:S01]  /*0e30*/  FSEL R3, RZ, 1, !P4 ;  /* 0x3f800000ff037808 */ /* 0x000fe20006000000 */
[----:B------:R-:W-:Y:S01]  /*0e40*/  FADD R4, R5, R4 ;  /* 0x0000000405047221 */ /* 0x000fe20000000000 */
[----:B------:R-:W-:Y:S01]  /*0e50*/  ISETP.NE.AND P4, PT, R30, RZ, PT ;  /* 0x000000ff1e00720c */ /* 0x000fe20003f85270 */
[----:B------:R-:W-:Y:S02]  /*0e60*/  FADD R0, R33, R0 ;  /* 0x0000000021007221 */ /* 0x000fe40000000000 */
[----:B------:R-:W-:Y:S01]  /*0e70*/  FADD R9, R4, R9 ;  /* 0x0000000904097221 */ /* 0x000fe20000000000 */
[----:B------:R-:W-:Y:S01]  /*0e80*/  FSEL R14, RZ, 1, !P4 ;  /* 0x3f800000ff0e7808 */ /* 0x000fe20006000000 */
[----:B------:R-:W-:Y:S01]  /*0e90*/  FADD R3, R0, R3 ;  /* 0x0000000300037221 */ /* 0x000fe20000000000 */
[----:B------:R-:W-:Y:S01]  /*0ea0*/  ISETP.NE.AND P4, PT, R29, RZ, PT ;  /* 0x000000ff1d00720c */ /* 0x000fe20003f85270 */
[----:B------:R-:W-:Y:S01]  /*0eb0*/  FADD R8, R9, R8 ;  /* 0x0000000809087221 */ /* 0x000fe20000000000 */
[----:B------:R-:W-:Y:S01]  /*0ec0*/  FSEL R16, RZ, 1, !P1 ;  /* 0x3f800000ff107808 */ /* 0x000fe20004800000 */
[----:B------:R-:W-:Y:S01]  /*0ed0*/  FADD R14, R3, R14 ;  /* 0x0000000e030e7221 */ /* 0x000fe20000000000 */
[----:B------:R-:W-:Y:S01]  /*0ee0*/  FSEL R15, RZ, 1, !P4 ;  /* 0x3f800000ff0f7808 */ /* 0x000fe20006000000 */
[----:B------:R-:W-:Y:S01]  /*0ef0*/  FADD R7, R8, R7 ;  /* 0x0000000708077221 */ /* 0x000fe20000000000 */
[----:B0-----:R-:W-:Y:S01]  /*0f00*/  FSEL R18, RZ, 1, !P2 ;  /* 0x3f800000ff127808 */ /* 0x001fe20005000000 */
[----:B------:R-:W0:Y:S02]  /*0f10*/  LDC.64 R4, c[0x0][0x218] ;  /* 0x00008600ff047b82 */ /* 0x000e240000000a00 */
[----:B------:R-:W-:Y:S01]  /*0f20*/  FADD R15, R14, R15 ;  /* 0x0000000f0e0f7221 */ /* 0x000fe20000000000 */
[----:B------:R-:W-:-:S03]  /*0f30*/  FADD R7, R7, R6 ;  /* 0x0000000607077221 */ /* 0x000fc60000000000 */
[----:B------:R-:W-:Y:S01]  /*0f40*/  FADD R15, R15, R16 ;  /* 0x000000100f0f7221 */ /* 0x000fe20000000000 */
[----:B------:R-:W-:Y:S01]  /*0f50*/  FADD R10, R7, R10 ;  /* 0x0000000a070a7221 */ /* 0x000fe20000000000 */
[----:B------:R-:W-:Y:S02]  /*0f60*/  FSEL R0, RZ, 1, !P3 ;  /* 0x3f800000ff007808 */ /* 0x000fe40005800000 */
[----:B------:R-:W-:Y:S01]  /*0f70*/  FADD R15, R15, R18 ;  /* 0x000000120f0f7221 */ /* 0x000fe20000000000 */
[----:B------:R-:W-:Y:S01]  /*0f80*/  FADD R11, R10, R11 ;  /* 0x0000000b0a0b7221 */ /* 0x000fe20000000000 */
[----:B------:R-:W-:Y:S02]  /*0f90*/  ISETP.NE.AND P1, PT, R26, RZ, PT ;  /* 0x000000ff1a00720c */ /* 0x000fe40003f25270 */
[----:B------:R-:W-:Y:S01]  /*0fa0*/  FADD R0, R15, R0 ;  /* 0x000000000f007221 */ /* 0x000fe20000000000 */
[----:B------:R-:W-:Y:S01]  /*0fb0*/  ISETP.NE.AND P2, PT, R24, RZ, PT ;  /* 0x000000ff1800720c */ /* 0x000fe20003f45270 */
[----:B------:R-:W-:-:S03]  /*0fc0*/  FADD R12, R11, R12 ;  /* 0x0000000c0b0c7221 */ /* 0x000fc60000000000 */
[----:B---3--:R-:W-:Y:S01]  /*0fd0*/  SEL R17, R17, RZ, P2 ;  /* 0x000000ff11117207 */ /* 0x008fe20001000000 */
[----:B------:R-:W-:Y:S01]  /*0fe0*/  FADD R12, R12, R13 ;  /* 0x0000000d0c0c7221 */ /* 0x000fe20000000000 */
[----:B------:R-:W-:-:S03]  /*0ff0*/  ISETP.NE.AND P4, PT, R28, RZ, PT ;  /* 0x000000ff1c00720c */ /* 0x000fc60003f85270 */
[----:B------:R-:W-:Y:S01]  /*1000*/  FADD R12, R12, R17 ;  /* 0x000000110c0c7221 */ /* 0x000fe20000000000 */
[----:B--2---:R-:W-:Y:S02]  /*1010*/  SEL R25, R25, RZ, P1 ;  /* 0x000000ff19197207 */ /* 0x004fe40000800000 */
[----:B------:R-:W-:-:S03]  /*1020*/  FSETP.GEU.AND P1, PT, R0, 1.175494350822287508e-38, PT ;  /* 0x008000000000780b */ /* 0x000fc60003f2e000 */
[----:B------:R-:W-:Y:S01]  /*1030*/  FADD R12, R12, R25 ;  /* 0x000000190c0c7221 */ /* 0x000fe20000000000 */
[----:B----4-:R-:W-:-:S09]  /*1040*/  SEL R27, R27, RZ, P4 ;  /* 0x000000ff1b1b7207 */ /* 0x010fd20002000000 */
[----:B------:R-:W-:Y:S01]  /*1050*/  @!P1 FMUL R0, R0, 16777216 ;  /* 0x4b80000000009820 */ /* 0x000fe20000400000 */
[----:B------:R-:W-:-:S05]  /*1060*/  FADD R27, R12, R27 ;  /* 0x0000001b0c1b7221 */ /* 0x000fca0000000000 */
[----:B------:R-:W1:Y:S01]  /*1070*/  MUFU.RCP R0, R0 ;  /* 0x0000000000007308 */ /* 0x000e620000001000 */
[----:B-----5:R-:W-:-:S05]  /*1080*/  SEL R34, R34, RZ, P5 ;  /* 0x000000ff22227207 */ /* 0x020fca0002800000 */
[----:B------:R-:W-:Y:S01]  /*1090*/  FADD R34, R27, R34 ;  /* 0x000000221b227221 */ /* 0x000fe20000000000 */
[----:B------:R-:W-:Y:S02]  /*10a0*/  SEL R37, R37, RZ, P6 ;  /* 0x000000ff25257207 */ /* 0x000fe40003000000 */
[----:B------:R-:W-:Y:S02]  /*10b0*/  SEL R35, R35, RZ, P0 ;  /* 0x000000ff23237207 */ /* 0x000fe40000000000 */
[----:B------:R-:W-:Y:S01]  /*10c0*/  ISETP.GE.AND P0, PT, R2, 0x4800, PT ;  /* 0x000048000200780c */ /* 0x000fe20003f06270 */
[----:B------:R-:W-:-:S04]  /*10d0*/  FADD R34, R34, R37 ;  /* 0x0000002522227221 */ /* 0x000fc80000000000 */
[----:B------:R-:W-:-:S04]  /*10e0*/  FADD R35, R34, R35 ;  /* 0x0000002322237221 */ /* 0x000fc80000000000 */
[----:B------:R-:W-:Y:S01]  /*10f0*/  @!P1 FMUL R35, R35, 16777216 ;  /* 0x4b80000023239820 */ /* 0x000fe20000400000 */
[----:B0-----:R-:W-:-:S04]  /*1100*/  IMAD.WIDE R2, R2, 0x4, R4 ;  /* 0x0000000402027825 */ /* 0x001fc800078e0204 */
[----:B-1----:R-:W-:Y:S01]  /*1110*/  FMUL R35, R0, R35 ;  /* 0x0000002300237220 */ /* 0x002fe20000400000 */
[----:B------:R-:W-:Y:S06]  /*1120*/  @P0 EXIT ;  /* 0x000000000000094d */ /* 0x000fec0003800000 */
[----:B------:R-:W-:Y:S01]  /*1130*/  STG.E desc[UR4][R2.64], R35 ;  /* 0x0000002302007986 */ /* 0x000fe2000c101904 */
[----:B------:R-:W-:Y:S05]  /*1140*/  EXIT ;  /* 0x000000000000794d */ /* 0x000fea0003800000 */
.L_x_0:
[----:B------:R-:W-:-:S00]  /*1150*/  BRA `(.L_x_0) ;  /* 0xfffffffc00fc7947 */ /* 0x000fc0000383ffff */
[----:B------:R-:W-:-:S00]  /*1160*/  NOP ;  /* 0x0000000000007918 */ /* 0x000fc00000000000 */
        /* <DEDUP_REMOVED lines=9> */
.L_x_1:


//--------------------- .nv.constant0.triton_poi_fused__adaptive_avg_pool2d_36 --------------------------
	.section	.nv.constant0.triton_poi_fused__adaptive_avg_pool2d_36,"a",@progbits
	.sectionflags	@""
	.align	4
.nv.constant0.triton_poi_fused__adaptive_avg_pool2d_36:
	.zero		548
